//
// Generated by NVIDIA NVVM Compiler
//
// Compiler Build ID: CL-36424714
// Cuda compilation tools, release 13.0, V13.0.88
// Based on NVVM 20.0.0
//

.version 9.0
.target sm_100
.address_size 64

	// .globl	_Z9addKernelPfS_S_

.visible .entry _Z9addKernelPfS_S_(
	.param .u64 .ptr .align 1 _Z9addKernelPfS_S__param_0,
	.param .u64 .ptr .align 1 _Z9addKernelPfS_S__param_1,
	.param .u64 .ptr .align 1 _Z9addKernelPfS_S__param_2
)
{
	.reg .pred 	%p<2>;
	.reg .b32 	%r<5>;
	.reg .b32 	%f<4>;
	.reg .b64 	%rd<11>;

	ld.param.u64 	%rd1, [_Z9addKernelPfS_S__param_0];
	ld.param.u64 	%rd2, [_Z9addKernelPfS_S__param_1];
	ld.param.u64 	%rd3, [_Z9addKernelPfS_S__param_2];
	mov.u32 	%r2, %ctaid.x;
	mov.u32 	%r3, %ntid.x;
	mov.u32 	%r4, %tid.x;
	mad.lo.s32 	%r1, %r2, %r3, %r4;
	setp.gt.s32 	%p1, %r1, 99999999;
	@%p1 bra 	$L__BB0_2;
	cvta.to.global.u64 	%rd4, %rd1;
	cvta.to.global.u64 	%rd5, %rd2;
	cvta.to.global.u64 	%rd6, %rd3;
	mul.wide.s32 	%rd7, %r1, 4;
	add.s64 	%rd8, %rd4, %rd7;
	ld.global.f32 	%f1, [%rd8];
	add.s64 	%rd9, %rd5, %rd7;
	ld.global.f32 	%f2, [%rd9];
	add.f32 	%f3, %f1, %f2;
	add.s64 	%rd10, %rd6, %rd7;
	st.global.f32 	[%rd10], %f3;
$L__BB0_2:
	ret;

}


// ===== COMPILED SASS (sm_100) =====

	.target	sm_100

	.elftype	@"ET_EXEC"


//--------------------- .note.nv.tkinfo           --------------------------
	.section	.note.nv.tkinfo,"",@"SHT_NOTE"
	.sectionflags	@"SHF_NOTE_NV_TKINFO"
	.tkinfo
        /*0018*/ 	.word	0x00000002
        /*0030*/ 	.string	""
        /*0030*/ 	.string	"ptxas"
        /*0030*/ 	.string	"Cuda compilation tools, release 13.0, V13.0.88"
        /*0030*/ 	.string	"Build cuda_13.0.r13.0/compiler.36424714_0"
        /*0030*/ 	.string	"-arch sm_100 -m 64 "



//--------------------- .note.nv.cuinfo           --------------------------
	.section	.note.nv.cuinfo,"",@"SHT_NOTE"
	.sectionflags	@"SHF_NOTE_NV_CUINFO"
        /*0018*/ 	.short	0x0002
        /*001a*/ 	.short	0x0064
        /*001c*/ 	.short	0x0082
	.zero		2


//--------------------- .nv.info                  --------------------------
	.section	.nv.info,"",@"SHT_CUDA_INFO"
	.align	4


	//----- nvinfo : EIATTR_REGCOUNT
	.align		4
        /*0000*/ 	.byte	0x04, 0x2f
        /*0002*/ 	.short	(.L_1 - .L_0)
	.align		4
.L_0:
        /*0004*/ 	.word	index@(_Z9addKernelPfS_S_)
        /*0008*/ 	.word	0x0000000c


	//----- nvinfo : EIATTR_FRAME_SIZE
	.align		4
.L_1:
        /*000c*/ 	.byte	0x04, 0x11
        /*000e*/ 	.short	(.L_3 - .L_2)
	.align		4
.L_2:
        /*0010*/ 	.word	index@(_Z9addKernelPfS_S_)
        /*0014*/ 	.word	0x00000000


	//----- nvinfo : EIATTR_MIN_STACK_SIZE
	.align		4
.L_3:
        /*0018*/ 	.byte	0x04, 0x12
        /*001a*/ 	.short	(.L_5 - .L_4)
	.align		4
.L_4:
        /*001c*/ 	.word	index@(_Z9addKernelPfS_S_)
        /*0020*/ 	.word	0x00000000
.L_5:


//--------------------- .nv.compat                --------------------------
	.section	.nv.compat,"",@"SHT_CUDA_COMPAT_INFO"
	.align	4
        /*0000*/ 	.byte	0x02, 0x09, 0x00, 0x00, 0x02, 0x02, 0x01, 0x00, 0x02, 0x05, 0x05, 0x00, 0x03, 0x07, 0x01, 0x01
        /*0010*/ 	.byte	0x02, 0x03, 0x00, 0x00, 0x02, 0x06, 0x01, 0x00, 0x04, 0x0b, 0x08, 0x00, 0x09, 0x00, 0x00, 0x00
        /*0020*/ 	.byte	0x00, 0x00, 0x00, 0x00


//--------------------- .nv.info._Z9addKernelPfS_S_ --------------------------
	.section	.nv.info._Z9addKernelPfS_S_,"",@"SHT_CUDA_INFO"
	.sectionflags	@""
	.align	4


	//----- nvinfo : EIATTR_CUDA_API_VERSION
	.align		4
        /*0000*/ 	.byte	0x04, 0x37
        /*0002*/ 	.short	(.L_7 - .L_6)
.L_6:
        /*0004*/ 	.word	0x00000082


	//----- nvinfo : EIATTR_KPARAM_INFO
	.align		4
.L_7:
        /*0008*/ 	.byte	0x04, 0x17
        /*000a*/ 	.short	(.L_9 - .L_8)
.L_8:
        /*000c*/ 	.word	0x00000000
        /*0010*/ 	.short	0x0002
        /*0012*/ 	.short	0x0010
        /*0014*/ 	.byte	0x00, 0xf5, 0x21, 0x00


	//----- nvinfo : EIATTR_KPARAM_INFO
	.align		4
.L_9:
        /*0018*/ 	.byte	0x04, 0x17
        /*001a*/ 	.short	(.L_11 - .L_10)
.L_10:
        /*001c*/ 	.word	0x00000000
        /*0020*/ 	.short	0x0001
        /*0022*/ 	.short	0x0008
        /*0024*/ 	.byte	0x00, 0xf5, 0x21, 0x00


	//----- nvinfo : EIATTR_KPARAM_INFO
	.align		4
.L_11:
        /*0028*/ 	.byte	0x04, 0x17
        /*002a*/ 	.short	(.L_13 - .L_12)
.L_12:
        /*002c*/ 	.word	0x00000000
        /*0030*/ 	.short	0x0000
        /*0032*/ 	.short	0x0000
        /*0034*/ 	.byte	0x00, 0xf5, 0x21, 0x00


	//----- nvinfo : EIATTR_SPARSE_MMA_MASK
	.align		4
.L_13:
        /*0038*/ 	.byte	0x03, 0x50
        /*003a*/ 	.short	0x0000


	//----- nvinfo : EIATTR_MAXREG_COUNT
	.align		4
        /*003c*/ 	.byte	0x03, 0x1b
        /*003e*/ 	.short	0x00ff


	//----- nvinfo : EIATTR_MERCURY_ISA_VERSION
	.align		4
        /*0040*/ 	.byte	0x03, 0x5f
        /*0042*/ 	.short	0x0101


	//----- nvinfo : EIATTR_VRC_CTA_INIT_COUNT
	.align		4
        /*0044*/ 	.byte	0x02, 0x4a
	.zero		1
	.zero		1


	//----- nvinfo : EIATTR_EXIT_INSTR_OFFSETS
	.align		4
        /*0048*/ 	.byte	0x04, 0x1c
        /*004a*/ 	.short	(.L_15 - .L_14)


	//   ....[0]....
.L_14:
        /*004c*/ 	.word	0x00000060


	//   ....[1]....
        /*0050*/ 	.word	0x00000120


	//----- nvinfo : EIATTR_CBANK_PARAM_SIZE
	.align		4
.L_15:
        /*0054*/ 	.byte	0x03, 0x19
        /*0056*/ 	.short	0x0018


	//----- nvinfo : EIATTR_PARAM_CBANK
	.align		4
        /*0058*/ 	.byte	0x04, 0x0a
        /*005a*/ 	.short	(.L_17 - .L_16)
	.align		4
.L_16:
        /*005c*/ 	.word	index@(.nv.constant0._Z9addKernelPfS_S_)
        /*0060*/ 	.short	0x0380
        /*0062*/ 	.short	0x0018


	//----- nvinfo : EIATTR_SW_WAR
	.align		4
.L_17:
        /*0064*/ 	.byte	0x04, 0x36
        /*0066*/ 	.short	(.L_19 - .L_18)
.L_18:
        /*0068*/ 	.word	0x00000008
.L_19:


//--------------------- .nv.callgraph             --------------------------
	.section	.nv.callgraph,"",@"SHT_CUDA_CALLGRAPH"
	.align	4
	.sectionentsize	8
	.align		4
        /*0000*/ 	.word	0x00000000
	.align		4
        /*0004*/ 	.word	0xffffffff
	.align		4
        /*0008*/ 	.word	0x00000000
	.align		4
        /*000c*/ 	.word	0xfffffffe
	.align		4
        /*0010*/ 	.word	0x00000000
	.align		4
        /*0014*/ 	.word	0xfffffffd
	.align		4
        /*0018*/ 	.word	0x00000000
	.align		4
        /*001c*/ 	.word	0xfffffffc


//--------------------- .text._Z9addKernelPfS_S_  --------------------------
	.section	.text._Z9addKernelPfS_S_,"ax",@progbits
	.align	128
        .global         _Z9addKernelPfS_S_
        .type           _Z9addKernelPfS_S_,@function
        .size           _Z9addKernelPfS_S_,(.L_x_1 - _Z9addKernelPfS_S_)
        .other          _Z9addKernelPfS_S_,@"STO_CUDA_ENTRY STV_DEFAULT"
_Z9addKernelPfS_S_:
.text._Z9addKernelPfS_S_:
[----:B------:R-:W-:Y:S01]  /*0000*/  LDC R1, c[0x0][0x37c] ;  /* 0x0000df00ff017b82 */ /* 0x000fe20000000800 */
[----:B------:R-:W0:Y:S07]  /*0010*/  S2R R0, SR_TID.X ;  /* 0x0000000000007919 */ /* 0x000e2e0000002100 */
[----:B------:R-:W0:Y:S08]  /*0020*/  S2UR UR4, SR_CTAID.X ;  /* 0x00000000000479c3 */ /* 0x000e300000002500 */
[----:B------:R-:W0:Y:S02]  /*0030*/  LDC R9, c[0x0][0x360] ;  /* 0x0000d800ff097b82 */ /* 0x000e240000000800 */
[----:B0-----:R-:W-:-:S05]  /*0040*/  IMAD R9, R9, UR4, R0 ;  /* 0x0000000409097c24 */ /* 0x001fca000f8e0200 */
[----:B------:R-:W-:-:S13]  /*0050*/  ISETP.GT.AND P0, PT, R9, 0x5f5e0ff, PT ;  /* 0x05f5e0ff0900780c */ /* 0x000fda0003f04270 */
[----:B------:R-:W-:Y:S05]  /*0060*/  @P0 EXIT ;  /* 0x000000000000094d */ /* 0x000fea0003800000 */
[----:B------:R-:W0:Y:S01]  /*0070*/  LDC.64 R2, c[0x0][0x380] ;  /* 0x0000e000ff027b82 */ /* 0x000e220000000a00 */
[----:B------:R-:W1:Y:S07]  /*0080*/  LDCU.64 UR4, c[0x0][0x358] ;  /* 0x00006b00ff0477ac */ /* 0x000e6e0008000a00 */
[----:B------:R-:W2:Y:S08]  /*0090*/  LDC.64 R4, c[0x0][0x388] ;  /* 0x0000e200ff047b82 */ /* 0x000eb00000000a00 */
[----:B------:R-:W3:Y:S01]  /*00a0*/  LDC.64 R6, c[0x0][0x390] ;  /* 0x0000e400ff067b82 */ /* 0x000ee20000000a00 */
[----:B0-----:R-:W-:-:S06]  /*00b0*/  IMAD.WIDE R2, R9, 0x4, R2 ;  /* 0x0000000409027825 */ /* 0x001fcc00078e0202 */
[----:B-1----:R-:W4:Y:S01]  /*00c0*/  LDG.E R2, desc[UR4][R2.64] ;  /* 0x0000000402027981 */ /* 0x002f22000c1e1900 */
[----:B--2---:R-:W-:-:S06]  /*00d0*/  IMAD.WIDE R4, R9, 0x4, R4 ;  /* 0x0000000409047825 */ /* 0x004fcc00078e0204 */
[----:B------:R-:W4:Y:S01]  /*00e0*/  LDG.E R5, desc[UR4][R4.64] ;  /* 0x0000000404057981 */ /* 0x000f22000c1e1900 */
[----:B---3--:R-:W-:-:S04]  /*00f0*/  IMAD.WIDE R6, R9, 0x4, R6 ;  /* 0x0000000409067825 */ /* 0x008fc800078e0206 */
[----:B----4-:R-:W-:-:S05]  /*0100*/  FADD R9, R2, R5 ;  /* 0x0000000502097221 */ /* 0x010fca0000000000 */
[----:B------:R-:W-:Y:S01]  /*0110*/  STG.E desc[UR4][R6.64], R9 ;  /* 0x0000000906007986 */ /* 0x000fe2000c101904 */
[----:B------:R-:W-:Y:S05]  /*0120*/  EXIT ;  /* 0x000000000000794d */ /* 0x000fea0003800000 */
.L_x_0:
[----:B------:R-:W-:-:S00]  /*0130*/  BRA `(.L_x_0) ;  /* 0xfffffffc00fc7947 */ /* 0x000fc0000383ffff */
[----:B------:R-:W-:-:S00]  /*0140*/  NOP ;  /* 0x0000000000007918 */ /* 0x000fc00000000000 */
        /* <DEDUP_REMOVED lines=11> */
.L_x_1:


//--------------------- .nv.shared.reserved.0     --------------------------
	.section	.nv.shared.reserved.0,"aw",@nobits
	.weak		__nv_reservedSMEM_offset_0_alias
	.size		__nv_reservedSMEM_offset_0_alias, 0, 64
	.other		__nv_reservedSMEM_offset_0_alias,@"STO_CUDA_RESERVED_SHARED STV_DEFAULT"
__nv_reservedSMEM_offset_0_alias:
	.zero		0
	.zero		64


//--------------------- .nv.constant0._Z9addKernelPfS_S_ --------------------------
	.section	.nv.constant0._Z9addKernelPfS_S_,"a",@progbits
	.sectionflags	@""
	.align	4
.nv.constant0._Z9addKernelPfS_S_:
	.zero		920


//--------------------- SYMBOLS --------------------------

	.type		.nv.reservedSmem.offset0,@object
	.size		.nv.reservedSmem.offset0,0x4
